//
// Generated by NVIDIA NVVM Compiler
//
// Compiler Build ID: CL-36424714
// Cuda compilation tools, release 13.0, V13.0.88
// Based on NVVM 20.0.0
//

.version 9.0
.target sm_100
.address_size 64


.entry _Z9calibratemPPKcPi(
	.param .u64 _Z9calibratemPPKcPi_param_0,
	.param .u64 .ptr .align 1 _Z9calibratemPPKcPi_param_1,
	.param .u64 .ptr .align 1 _Z9calibratemPPKcPi_param_2
)
{
	.reg .pred 	%p<2>;
	.reg .b32 	%r<3>;
	.reg .b64 	%rd<7>;

	ld.param.u64 	%rd3, [_Z9calibratemPPKcPi_param_0];
	ld.param.u64 	%rd2, [_Z9calibratemPPKcPi_param_2];
	mov.u32 	%r1, %tid.x;
	cvt.u64.u32 	%rd1, %r1;
	setp.le.u64 	%p1, %rd3, %rd1;
	@%p1 bra 	$L__BB0_2;
	cvta.to.global.u64 	%rd4, %rd2;
	shl.b64 	%rd5, %rd1, 2;
	add.s64 	%rd6, %rd4, %rd5;
	mov.b32 	%r2, 0;
	st.global.u32 	[%rd6], %r2;
$L__BB0_2:
	ret;

}


// ===== COMPILED SASS (sm_100) =====

	.target	sm_100

	.elftype	@"ET_EXEC"


//--------------------- .note.nv.tkinfo           --------------------------
	.section	.note.nv.tkinfo,"",@"SHT_NOTE"
	.sectionflags	@"SHF_NOTE_NV_TKINFO"
	.tkinfo
        /*0018*/ 	.word	0x00000002
        /*0030*/ 	.string	""
        /*0030*/ 	.string	"ptxas"
        /*0030*/ 	.string	"Cuda compilation tools, release 13.0, V13.0.88"
        /*0030*/ 	.string	"Build cuda_13.0.r13.0/compiler.36424714_0"
        /*0030*/ 	.string	"-arch sm_100 -m 64 "



//--------------------- .note.nv.cuinfo           --------------------------
	.section	.note.nv.cuinfo,"",@"SHT_NOTE"
	.sectionflags	@"SHF_NOTE_NV_CUINFO"
        /*0018*/ 	.short	0x0002
        /*001a*/ 	.short	0x0064
        /*001c*/ 	.short	0x0082
	.zero		2


//--------------------- .nv.info                  --------------------------
	.section	.nv.info,"",@"SHT_CUDA_INFO"
	.align	4


	//----- nvinfo : EIATTR_REGCOUNT
	.align		4
        /*0000*/ 	.byte	0x04, 0x2f
        /*0002*/ 	.short	(.L_1 - .L_0)
	.align		4
.L_0:
        /*0004*/ 	.word	index@(_Z9calibratemPPKcPi)
        /*0008*/ 	.word	0x00000006


	//----- nvinfo : EIATTR_FRAME_SIZE
	.align		4
.L_1:
        /*000c*/ 	.byte	0x04, 0x11
        /*000e*/ 	.short	(.L_3 - .L_2)
	.align		4
.L_2:
        /*0010*/ 	.word	index@(_Z9calibratemPPKcPi)
        /*0014*/ 	.word	0x00000000


	//----- nvinfo : EIATTR_MIN_STACK_SIZE
	.align		4
.L_3:
        /*0018*/ 	.byte	0x04, 0x12
        /*001a*/ 	.short	(.L_5 - .L_4)
	.align		4
.L_4:
        /*001c*/ 	.word	index@(_Z9calibratemPPKcPi)
        /*0020*/ 	.word	0x00000000
.L_5:


//--------------------- .nv.compat                --------------------------
	.section	.nv.compat,"",@"SHT_CUDA_COMPAT_INFO"
	.align	4
        /*0000*/ 	.byte	0x02, 0x09, 0x00, 0x00, 0x02, 0x02, 0x01, 0x00, 0x02, 0x05, 0x05, 0x00, 0x03, 0x07, 0x01, 0x01
        /*0010*/ 	.byte	0x02, 0x03, 0x00, 0x00, 0x02, 0x06, 0x01, 0x00, 0x04, 0x0b, 0x08, 0x00, 0x09, 0x00, 0x00, 0x00
        /*0020*/ 	.byte	0x00, 0x00, 0x00, 0x00


//--------------------- .nv.info._Z9calibratemPPKcPi --------------------------
	.section	.nv.info._Z9calibratemPPKcPi,"",@"SHT_CUDA_INFO"
	.sectionflags	@""
	.align	4


	//----- nvinfo : EIATTR_CUDA_API_VERSION
	.align		4
        /*0000*/ 	.byte	0x04, 0x37
        /*0002*/ 	.short	(.L_7 - .L_6)
.L_6:
        /*0004*/ 	.word	0x00000082


	//----- nvinfo : EIATTR_KPARAM_INFO
	.align		4
.L_7:
        /*0008*/ 	.byte	0x04, 0x17
        /*000a*/ 	.short	(.L_9 - .L_8)
.L_8:
        /*000c*/ 	.word	0x00000000
        /*0010*/ 	.short	0x0002
        /*0012*/ 	.short	0x0010
        /*0014*/ 	.byte	0x00, 0xf5, 0x21, 0x00


	//----- nvinfo : EIATTR_KPARAM_INFO
	.align		4
.L_9:
        /*0018*/ 	.byte	0x04, 0x17
        /*001a*/ 	.short	(.L_11 - .L_10)
.L_10:
        /*001c*/ 	.word	0x00000000
        /*0020*/ 	.short	0x0001
        /*0022*/ 	.short	0x0008
        /*0024*/ 	.byte	0x00, 0xf5, 0x21, 0x00


	//----- nvinfo : EIATTR_KPARAM_INFO
	.align		4
.L_11:
        /*0028*/ 	.byte	0x04, 0x17
        /*002a*/ 	.short	(.L_13 - .L_12)
.L_12:
        /*002c*/ 	.word	0x00000000
        /*0030*/ 	.short	0x0000
        /*0032*/ 	.short	0x0000
        /*0034*/ 	.byte	0x00, 0xf0, 0x21, 0x00


	//----- nvinfo : EIATTR_SPARSE_MMA_MASK
	.align		4
.L_13:
        /*0038*/ 	.byte	0x03, 0x50
        /*003a*/ 	.short	0x0000


	//----- nvinfo : EIATTR_MAXREG_COUNT
	.align		4
        /*003c*/ 	.byte	0x03, 0x1b
        /*003e*/ 	.short	0x00ff


	//----- nvinfo : EIATTR_MERCURY_ISA_VERSION
	.align		4
        /*0040*/ 	.byte	0x03, 0x5f
        /*0042*/ 	.short	0x0101


	//----- nvinfo : EIATTR_VRC_CTA_INIT_COUNT
	.align		4
        /*0044*/ 	.byte	0x02, 0x4a
	.zero		1
	.zero		1


	//----- nvinfo : EIATTR_EXIT_INSTR_OFFSETS
	.align		4
        /*0048*/ 	.byte	0x04, 0x1c
        /*004a*/ 	.short	(.L_15 - .L_14)


	//   ....[0]....
.L_14:
        /*004c*/ 	.word	0x00000050


	//   ....[1]....
        /*0050*/ 	.word	0x000000b0


	//----- nvinfo : EIATTR_CBANK_PARAM_SIZE
	.align		4
.L_15:
        /*0054*/ 	.byte	0x03, 0x19
        /*0056*/ 	.short	0x0018


	//----- nvinfo : EIATTR_PARAM_CBANK
	.align		4
        /*0058*/ 	.byte	0x04, 0x0a
        /*005a*/ 	.short	(.L_17 - .L_16)
	.align		4
.L_16:
        /*005c*/ 	.word	index@(.nv.constant0._Z9calibratemPPKcPi)
        /*0060*/ 	.short	0x0380
        /*0062*/ 	.short	0x0018


	//----- nvinfo : EIATTR_SW_WAR
	.align		4
.L_17:
        /*0064*/ 	.byte	0x04, 0x36
        /*0066*/ 	.short	(.L_19 - .L_18)
.L_18:
        /*0068*/ 	.word	0x00000008
.L_19:


//--------------------- .nv.callgraph             --------------------------
	.section	.nv.callgraph,"",@"SHT_CUDA_CALLGRAPH"
	.align	4
	.sectionentsize	8
	.align		4
        /*0000*/ 	.word	0x00000000
	.align		4
        /*0004*/ 	.word	0xffffffff
	.align		4
        /*0008*/ 	.word	0x00000000
	.align		4
        /*000c*/ 	.word	0xfffffffe
	.align		4
        /*0010*/ 	.word	0x00000000
	.align		4
        /*0014*/ 	.word	0xfffffffd
	.align		4
        /*0018*/ 	.word	0x00000000
	.align		4
        /*001c*/ 	.word	0xfffffffc


//--------------------- .text._Z9calibratemPPKcPi --------------------------
	.section	.text._Z9calibratemPPKcPi,"ax",@progbits
	.align	128
.text._Z9calibratemPPKcPi:
        .type           _Z9calibratemPPKcPi,@function
        .size           _Z9calibratemPPKcPi,(.L_x_1 - _Z9calibratemPPKcPi)
        .other          _Z9calibratemPPKcPi,@"STO_CUDA_ENTRY STV_DEFAULT"
_Z9calibratemPPKcPi:
[----:B------:R-:W-:Y:S01]  /*0000*/  LDC R1, c[0x0][0x37c] ;  /* 0x0000df00ff017b82 */ /* 0x000fe20000000800 */
[----:B------:R-:W0:Y:S01]  /*0010*/  S2R R0, SR_TID.X ;  /* 0x0000000000007919 */ /* 0x000e220000002100 */
[----:B------:R-:W0:Y:S02]  /*0020*/  LDCU.64 UR4, c[0x0][0x380] ;  /* 0x00007000ff0477ac */ /* 0x000e240008000a00 */
[----:B0-----:R-:W-:-:S04]  /*0030*/  ISETP.GE.U32.AND P0, PT, R0, UR4, PT ;  /* 0x0000000400007c0c */ /* 0x001fc8000bf06070 */
[----:B------:R-:W-:-:S13]  /*0040*/  ISETP.GE.U32.AND.EX P0, PT, RZ, UR5, PT, P0 ;  /* 0x00000005ff007c0c */ /* 0x000fda000bf06100 */
[----:B------:R-:W-:Y:S05]  /*0050*/  @P0 EXIT ;  /* 0x000000000000094d */ /* 0x000fea0003800000 */
[----:B------:R-:W0:Y:S01]  /*0060*/  LDCU.64 UR6, c[0x0][0x390] ;  /* 0x00007200ff0677ac */ /* 0x000e220008000a00 */
[----:B------:R-:W1:Y:S01]  /*0070*/  LDCU.64 UR4, c[0x0][0x358] ;  /* 0x00006b00ff0477ac */ /* 0x000e620008000a00 */
[----:B0-----:R-:W-:-:S04]  /*0080*/  LEA R2, P0, R0, UR6, 0x2 ;  /* 0x0000000600027c11 */ /* 0x001fc8000f8010ff */
[----:B------:R-:W-:-:S05]  /*0090*/  LEA.HI.X R3, R0, UR7, RZ, 0x2, P0 ;  /* 0x0000000700037c11 */ /* 0x000fca00080f14ff */
[----:B-1----:R-:W-:Y:S01]  /*00a0*/  STG.E desc[UR4][R2.64], RZ ;  /* 0x000000ff02007986 */ /* 0x002fe2000c101904 */
[----:B------:R-:W-:Y:S05]  /*00b0*/  EXIT ;  /* 0x000000000000794d */ /* 0x000fea0003800000 */
.L_x_0:
[----:B------:R-:W-:-:S00]  /*00c0*/  BRA `(.L_x_0) ;  /* 0xfffffffc00fc7947 */ /* 0x000fc0000383ffff */
[----:B------:R-:W-:-:S00]  /*00d0*/  NOP ;  /* 0x0000000000007918 */ /* 0x000fc00000000000 */
        /* <DEDUP_REMOVED lines=10> */
.L_x_1:


//--------------------- .nv.shared.reserved.0     --------------------------
	.section	.nv.shared.reserved.0,"aw",@nobits
	.weak		__nv_reservedSMEM_offset_0_alias
	.size		__nv_reservedSMEM_offset_0_alias, 0, 64
	.other		__nv_reservedSMEM_offset_0_alias,@"STO_CUDA_RESERVED_SHARED STV_DEFAULT"
__nv_reservedSMEM_offset_0_alias:
	.zero		0
	.zero		64


//--------------------- .nv.constant0._Z9calibratemPPKcPi --------------------------
	.section	.nv.constant0._Z9calibratemPPKcPi,"a",@progbits
	.sectionflags	@""
	.align	4
.nv.constant0._Z9calibratemPPKcPi:
	.zero		920


//--------------------- SYMBOLS --------------------------

	.type		.nv.reservedSmem.offset0,@object
	.size		.nv.reservedSmem.offset0,0x4
